//
// Generated by NVIDIA NVVM Compiler
//
// Compiler Build ID: CL-36424714
// Cuda compilation tools, release 13.0, V13.0.88
// Based on NVVM 20.0.0
//

.version 9.0
.target sm_100
.address_size 64

	// .globl	_Z4testddPi

.visible .entry _Z4testddPi(
	.param .f64 _Z4testddPi_param_0,
	.param .f64 _Z4testddPi_param_1,
	.param .u64 .ptr .align 1 _Z4testddPi_param_2
)
{
	.reg .pred 	%p<23>;
	.reg .b32 	%r<90>;
	.reg .b64 	%rd<44>;
	.reg .b64 	%fd<23>;

	ld.param.f64 	%fd10, [_Z4testddPi_param_0];
	ld.param.f64 	%fd11, [_Z4testddPi_param_1];
	ld.param.u64 	%rd17, [_Z4testddPi_param_2];
	{
	.reg .b32 %temp; 
	mov.b64 	{%temp, %r32}, %fd10;
	}
	{
	.reg .b32 %temp; 
	mov.b64 	{%temp, %r33}, %fd11;
	}
	xor.b32  	%r1, %r33, %r32;
	and.b32  	%r35, %r32, 2147483647;
	{
	.reg .b32 %temp; 
	mov.b64 	{%r36, %temp}, %fd10;
	}
	and.b32  	%r37, %r33, 2147483647;
	{
	.reg .b32 %temp; 
	mov.b64 	{%r38, %temp}, %fd11;
	}
	mov.b64 	%fd20, {%r36, %r35};
	mov.b64 	%fd12, {%r38, %r37};
	max.u32 	%r39, %r35, %r37;
	setp.gt.u32 	%p1, %r39, 2146435071;
	setp.eq.f64 	%p2, %fd12, 0d0000000000000000;
	or.pred  	%p3, %p1, %p2;
	mov.b32 	%r89, 0;
	@%p3 bra 	$L__BB0_21;
	setp.ltu.f64 	%p4, %fd20, %fd12;
	mov.b32 	%r88, 0;
	@%p4 bra 	$L__BB0_17;
	{
	.reg .b32 %temp; 
	mov.b64 	{%temp, %r41}, %fd20;
	}
	shr.u32 	%r78, %r41, 20;
	{
	.reg .b32 %temp; 
	mov.b64 	{%temp, %r3}, %fd12;
	}
	shr.u32 	%r79, %r3, 20;
	setp.gt.u32 	%p5, %r41, 1048575;
	@%p5 bra 	$L__BB0_4;
	mul.f64 	%fd20, %fd20, 0d4350000000000000;
	{
	.reg .b32 %temp; 
	mov.b64 	{%temp, %r42}, %fd20;
	}
	shr.u32 	%r43, %r42, 20;
	add.s32 	%r44, %r78, %r43;
	add.s32 	%r78, %r44, -54;
$L__BB0_4:
	setp.gt.u32 	%p6, %r3, 1048575;
	mov.f64 	%fd21, %fd12;
	@%p6 bra 	$L__BB0_6;
	mul.f64 	%fd21, %fd12, 0d4350000000000000;
	{
	.reg .b32 %temp; 
	mov.b64 	{%temp, %r45}, %fd21;
	}
	shr.u32 	%r46, %r45, 20;
	add.s32 	%r47, %r79, %r46;
	add.s32 	%r79, %r47, -54;
$L__BB0_6:
	mov.b64 	%rd19, %fd20;
	mov.b64 	%rd20, %fd21;
	and.b64  	%rd21, %rd19, 4503599627370495;
	or.b64  	%rd40, %rd21, 4503599627370496;
	and.b64  	%rd22, %rd20, 4503599627370495;
	or.b64  	%rd2, %rd22, 4503599627370496;
	sub.s32 	%r50, %r78, %r79;
	min.s32 	%r51, %r50, 0;
	add.s32 	%r52, %r79, %r51;
	sub.s32 	%r53, %r78, %r52;
	add.s32 	%r9, %r53, 1;
	sub.s32 	%r54, %r50, %r51;
	and.b32  	%r10, %r9, 3;
	setp.lt.u32 	%p7, %r54, 3;
	mov.b32 	%r86, -1;
	@%p7 bra 	$L__BB0_9;
	and.b32  	%r56, %r9, -4;
	neg.s32 	%r80, %r56;
	mov.b32 	%r86, -1;
$L__BB0_8:
	sub.s64 	%rd23, %rd40, %rd2;
	mov.b64 	%fd13, %rd23;
	{
	.reg .b32 %temp; 
	mov.b64 	{%temp, %r57}, %fd13;
	}
	setp.lt.s32 	%p8, %r57, 0;
	selp.b64 	%rd24, %rd40, %rd23, %p8;
	shl.b64 	%rd25, %rd24, 1;
	sub.s64 	%rd26, %rd25, %rd2;
	mov.b64 	%fd14, %rd26;
	{
	.reg .b32 %temp; 
	mov.b64 	{%temp, %r58}, %fd14;
	}
	shr.u32 	%r59, %r58, 31;
	setp.lt.s32 	%p9, %r58, 0;
	selp.b64 	%rd27, %rd25, %rd26, %p9;
	shl.b64 	%rd28, %rd27, 1;
	shf.l.wrap.b32 	%r60, %r57, %r86, 2;
	and.b32  	%r61, %r60, 1073741822;
	or.b32  	%r62, %r59, %r61;
	sub.s64 	%rd29, %rd28, %rd2;
	mov.b64 	%fd15, %rd29;
	{
	.reg .b32 %temp; 
	mov.b64 	{%temp, %r63}, %fd15;
	}
	setp.lt.s32 	%p10, %r63, 0;
	selp.b64 	%rd30, %rd28, %rd29, %p10;
	shl.b64 	%rd31, %rd30, 1;
	sub.s64 	%rd32, %rd31, %rd2;
	mov.b64 	%fd16, %rd32;
	{
	.reg .b32 %temp; 
	mov.b64 	{%temp, %r64}, %fd16;
	}
	shr.u32 	%r65, %r64, 31;
	setp.lt.s32 	%p11, %r64, 0;
	selp.b64 	%rd42, %rd31, %rd32, %p11;
	shl.b64 	%rd40, %rd42, 1;
	shf.l.wrap.b32 	%r66, %r63, %r62, 2;
	and.b32  	%r67, %r66, -2;
	or.b32  	%r86, %r65, %r67;
	add.s32 	%r80, %r80, 4;
	setp.ne.s32 	%p12, %r80, 0;
	@%p12 bra 	$L__BB0_8;
$L__BB0_9:
	setp.eq.s32 	%p13, %r10, 0;
	@%p13 bra 	$L__BB0_12;
	neg.s32 	%r84, %r10;
$L__BB0_11:
	.pragma "nounroll";
	sub.s64 	%rd33, %rd40, %rd2;
	mov.b64 	%fd17, %rd33;
	{
	.reg .b32 %temp; 
	mov.b64 	{%temp, %r68}, %fd17;
	}
	setp.lt.s32 	%p14, %r68, 0;
	selp.b64 	%rd42, %rd40, %rd33, %p14;
	shl.b64 	%rd40, %rd42, 1;
	shf.l.wrap.b32 	%r86, %r68, %r86, 1;
	add.s32 	%r84, %r84, 1;
	setp.ne.s32 	%p15, %r84, 0;
	@%p15 bra 	$L__BB0_11;
$L__BB0_12:
	and.b64  	%rd12, %rd42, 9223372036854775807;
	setp.eq.s64 	%p16, %rd12, 0;
	mov.b64 	%rd43, 0;
	@%p16 bra 	$L__BB0_16;
	mov.b64 	%fd18, %rd12;
	mul.f64 	%fd19, %fd18, 0d4350000000000000;
	{
	.reg .b32 %temp; 
	mov.b64 	{%temp, %r69}, %fd19;
	}
	shr.u32 	%r70, %r69, 20;
	sub.s32 	%r71, 55, %r70;
	sub.s32 	%r24, %r79, %r71;
	shl.b64 	%rd13, %rd12, %r71;
	setp.gt.s32 	%p17, %r24, 0;
	@%p17 bra 	$L__BB0_15;
	sub.s32 	%r73, 1, %r24;
	shr.u64 	%rd43, %rd13, %r73;
	bra.uni 	$L__BB0_16;
$L__BB0_15:
	add.s32 	%r72, %r24, -1;
	cvt.u64.u32 	%rd35, %r72;
	shl.b64 	%rd36, %rd35, 52;
	add.s64 	%rd43, %rd36, %rd13;
$L__BB0_16:
	mov.b64 	%fd20, %rd43;
	not.b32 	%r88, %r86;
$L__BB0_17:
	add.f64 	%fd9, %fd20, %fd20;
	setp.gt.f64 	%p18, %fd9, %fd12;
	@%p18 bra 	$L__BB0_19;
	setp.neu.f64 	%p19, %fd9, %fd12;
	and.b32  	%r74, %r88, 1;
	setp.eq.b32 	%p20, %r74, 1;
	not.pred 	%p21, %p20;
	or.pred  	%p22, %p19, %p21;
	@%p22 bra 	$L__BB0_20;
$L__BB0_19:
	add.s32 	%r88, %r88, 1;
$L__BB0_20:
	shr.s32 	%r75, %r1, 31;
	and.b32  	%r76, %r88, 7;
	xor.b32  	%r77, %r76, %r75;
	sub.s32 	%r89, %r77, %r75;
$L__BB0_21:
	cvta.to.global.u64 	%rd37, %rd17;
	st.global.u32 	[%rd37], %r89;
	ret;

}


// ===== COMPILED SASS (sm_100) =====

	.target	sm_100

	.elftype	@"ET_EXEC"


//--------------------- .note.nv.tkinfo           --------------------------
	.section	.note.nv.tkinfo,"",@"SHT_NOTE"
	.sectionflags	@"SHF_NOTE_NV_TKINFO"
	.tkinfo
        /*0018*/ 	.word	0x00000002
        /*0030*/ 	.string	""
        /*0030*/ 	.string	"ptxas"
        /*0030*/ 	.string	"Cuda compilation tools, release 13.0, V13.0.88"
        /*0030*/ 	.string	"Build cuda_13.0.r13.0/compiler.36424714_0"
        /*0030*/ 	.string	"-arch sm_100 -m 64 "



//--------------------- .note.nv.cuinfo           --------------------------
	.section	.note.nv.cuinfo,"",@"SHT_NOTE"
	.sectionflags	@"SHF_NOTE_NV_CUINFO"
        /*0018*/ 	.short	0x0002
        /*001a*/ 	.short	0x0064
        /*001c*/ 	.short	0x0082
	.zero		2


//--------------------- .nv.info                  --------------------------
	.section	.nv.info,"",@"SHT_CUDA_INFO"
	.align	4


	//----- nvinfo : EIATTR_REGCOUNT
	.align		4
        /*0000*/ 	.byte	0x04, 0x2f
        /*0002*/ 	.short	(.L_1 - .L_0)
	.align		4
.L_0:
        /*0004*/ 	.word	index@(_Z4testddPi)
        /*0008*/ 	.word	0x00000018


	//----- nvinfo : EIATTR_FRAME_SIZE
	.align		4
.L_1:
        /*000c*/ 	.byte	0x04, 0x11
        /*000e*/ 	.short	(.L_3 - .L_2)
	.align		4
.L_2:
        /*0010*/ 	.word	index@(_Z4testddPi)
        /*0014*/ 	.word	0x00000000


	//----- nvinfo : EIATTR_MIN_STACK_SIZE
	.align		4
.L_3:
        /*0018*/ 	.byte	0x04, 0x12
        /*001a*/ 	.short	(.L_5 - .L_4)
	.align		4
.L_4:
        /*001c*/ 	.word	index@(_Z4testddPi)
        /*0020*/ 	.word	0x00000000
.L_5:


//--------------------- .nv.compat                --------------------------
	.section	.nv.compat,"",@"SHT_CUDA_COMPAT_INFO"
	.align	4
        /*0000*/ 	.byte	0x02, 0x09, 0x00, 0x00, 0x02, 0x02, 0x01, 0x00, 0x02, 0x05, 0x05, 0x00, 0x03, 0x07, 0x01, 0x01
        /*0010*/ 	.byte	0x02, 0x03, 0x00, 0x00, 0x02, 0x06, 0x01, 0x00, 0x04, 0x0b, 0x08, 0x00, 0x01, 0x00, 0x00, 0x00
        /*0020*/ 	.byte	0x00, 0x00, 0x00, 0x00


//--------------------- .nv.info._Z4testddPi      --------------------------
	.section	.nv.info._Z4testddPi,"",@"SHT_CUDA_INFO"
	.sectionflags	@""
	.align	4


	//----- nvinfo : EIATTR_CUDA_API_VERSION
	.align		4
        /*0000*/ 	.byte	0x04, 0x37
        /*0002*/ 	.short	(.L_7 - .L_6)
.L_6:
        /*0004*/ 	.word	0x00000082


	//----- nvinfo : EIATTR_KPARAM_INFO
	.align		4
.L_7:
        /*0008*/ 	.byte	0x04, 0x17
        /*000a*/ 	.short	(.L_9 - .L_8)
.L_8:
        /*000c*/ 	.word	0x00000000
        /*0010*/ 	.short	0x0002
        /*0012*/ 	.short	0x0010
        /*0014*/ 	.byte	0x00, 0xf5, 0x21, 0x00


	//----- nvinfo : EIATTR_KPARAM_INFO
	.align		4
.L_9:
        /*0018*/ 	.byte	0x04, 0x17
        /*001a*/ 	.short	(.L_11 - .L_10)
.L_10:
        /*001c*/ 	.word	0x00000000
        /*0020*/ 	.short	0x0001
        /*0022*/ 	.short	0x0008
        /*0024*/ 	.byte	0x00, 0xf0, 0x21, 0x00


	//----- nvinfo : EIATTR_KPARAM_INFO
	.align		4
.L_11:
        /*0028*/ 	.byte	0x04, 0x17
        /*002a*/ 	.short	(.L_13 - .L_12)
.L_12:
        /*002c*/ 	.word	0x00000000
        /*0030*/ 	.short	0x0000
        /*0032*/ 	.short	0x0000
        /*0034*/ 	.byte	0x00, 0xf0, 0x21, 0x00


	//----- nvinfo : EIATTR_SPARSE_MMA_MASK
	.align		4
.L_13:
        /*0038*/ 	.byte	0x03, 0x50
        /*003a*/ 	.short	0x0000


	//----- nvinfo : EIATTR_MAXREG_COUNT
	.align		4
        /*003c*/ 	.byte	0x03, 0x1b
        /*003e*/ 	.short	0x00ff


	//----- nvinfo : EIATTR_MERCURY_ISA_VERSION
	.align		4
        /*0040*/ 	.byte	0x03, 0x5f
        /*0042*/ 	.short	0x0101


	//----- nvinfo : EIATTR_VRC_CTA_INIT_COUNT
	.align		4
        /*0044*/ 	.byte	0x02, 0x4a
	.zero		1
	.zero		1


	//----- nvinfo : EIATTR_EXIT_INSTR_OFFSETS
	.align		4
        /*0048*/ 	.byte	0x04, 0x1c
        /*004a*/ 	.short	(.L_15 - .L_14)


	//   ....[0]....
.L_14:
        /*004c*/ 	.word	0x00000830


	//----- nvinfo : EIATTR_CBANK_PARAM_SIZE
	.align		4
.L_15:
        /*0050*/ 	.byte	0x03, 0x19
        /*0052*/ 	.short	0x0018


	//----- nvinfo : EIATTR_PARAM_CBANK
	.align		4
        /*0054*/ 	.byte	0x04, 0x0a
        /*0056*/ 	.short	(.L_17 - .L_16)
	.align		4
.L_16:
        /*0058*/ 	.word	index@(.nv.constant0._Z4testddPi)
        /*005c*/ 	.short	0x0380
        /*005e*/ 	.short	0x0018


	//----- nvinfo : EIATTR_SW_WAR
	.align		4
.L_17:
        /*0060*/ 	.byte	0x04, 0x36
        /*0062*/ 	.short	(.L_19 - .L_18)
.L_18:
        /*0064*/ 	.word	0x00000008
.L_19:


//--------------------- .nv.callgraph             --------------------------
	.section	.nv.callgraph,"",@"SHT_CUDA_CALLGRAPH"
	.align	4
	.sectionentsize	8
	.align		4
        /*0000*/ 	.word	0x00000000
	.align		4
        /*0004*/ 	.word	0xffffffff
	.align		4
        /*0008*/ 	.word	0x00000000
	.align		4
        /*000c*/ 	.word	0xfffffffe
	.align		4
        /*0010*/ 	.word	0x00000000
	.align		4
        /*0014*/ 	.word	0xfffffffd
	.align		4
        /*0018*/ 	.word	0x00000000
	.align		4
        /*001c*/ 	.word	0xfffffffc


//--------------------- .text._Z4testddPi         --------------------------
	.section	.text._Z4testddPi,"ax",@progbits
	.align	128
        .global         _Z4testddPi
        .type           _Z4testddPi,@function
        .size           _Z4testddPi,(.L_x_8 - _Z4testddPi)
        .other          _Z4testddPi,@"STO_CUDA_ENTRY STV_DEFAULT"
_Z4testddPi:
.text._Z4testddPi:
[----:B------:R-:W-:Y:S08]  /*0000*/  LDC R1, c[0x0][0x37c] ;  /* 0x0000df00ff017b82 */ /* 0x000ff00000000800 */
[----:B------:R-:W0:Y:S01]  /*0010*/  LDC.64 R6, c[0x0][0x388] ;  /* 0x0000e200ff067b82 */ /* 0x000e220000000a00 */
[----:B------:R-:W1:Y:S01]  /*0020*/  LDCU.64 UR4, c[0x0][0x358] ;  /* 0x00006b00ff0477ac */ /* 0x000e620008000a00 */
[----:B------:R-:W-:-:S06]  /*0030*/  IMAD.MOV.U32 R9, RZ, RZ, RZ ;  /* 0x000000ffff097224 */ /* 0x000fcc00078e00ff */
[----:B------:R-:W2:Y:S01]  /*0040*/  LDC.64 R4, c[0x0][0x380] ;  /* 0x0000e000ff047b82 */ /* 0x000ea20000000a00 */
[----:B0-----:R-:W-:Y:S01]  /*0050*/  LOP3.LUT R3, R7, 0x7fffffff, RZ, 0xc0, !PT ;  /* 0x7fffffff07037812 */ /* 0x001fe200078ec0ff */
[----:B------:R-:W-:-:S06]  /*0060*/  IMAD.MOV.U32 R2, RZ, RZ, R6 ;  /* 0x000000ffff027224 */ /* 0x000fcc00078e0006 */
[----:B------:R-:W-:Y:S01]  /*0070*/  DSETP.NEU.AND P0, PT, R2, RZ, PT ;  /* 0x000000ff0200722a */ /* 0x000fe20003f0d000 */
[----:B--2---:R-:W-:Y:S01]  /*0080*/  LOP3.LUT R13, R5, 0x7fffffff, RZ, 0xc0, !PT ;  /* 0x7fffffff050d7812 */ /* 0x004fe200078ec0ff */
[----:B------:R-:W-:-:S03]  /*0090*/  IMAD.MOV.U32 R12, RZ, RZ, R4 ;  /* 0x000000ffff0c7224 */ /* 0x000fc600078e0004 */
[----:B------:R-:W-:-:S04]  /*00a0*/  VIMNMX.U32 R0, PT, PT, R13, R3, !PT ;  /* 0x000000030d007248 */ /* 0x000fc80007fe0000 */
[----:B------:R-:W-:-:S13]  /*00b0*/  ISETP.GT.U32.OR P0, PT, R0, 0x7fefffff, !P0 ;  /* 0x7fefffff0000780c */ /* 0x000fda0004704470 */
[----:B-1----:R-:W-:Y:S05]  /*00c0*/  @P0 BRA `(.L_x_0) ;  /* 0x0000000400d00947 */ /* 0x002fea0003800000 */
[----:B------:R-:W-:Y:S01]  /*00d0*/  DSETP.GE.AND P0, PT, R12, R2, PT ;  /* 0x000000020c00722a */ /* 0x000fe20003f06000 */
[----:B------:R-:W-:-:S13]  /*00e0*/  IMAD.MOV.U32 R0, RZ, RZ, RZ ;  /* 0x000000ffff007224 */ /* 0x000fda00078e00ff */
[----:B------:R-:W-:Y:S05]  /*00f0*/  @!P0 BRA `(.L_x_1) ;  /* 0x00000004009c8947 */ /* 0x000fea0003800000 */
[----:B------:R-:W-:Y:S01]  /*0100*/  ISETP.GT.U32.AND P0, PT, R13, 0xfffff, PT ;  /* 0x000fffff0d00780c */ /* 0x000fe20003f04070 */
[----:B------:R-:W-:Y:S01]  /*0110*/  IMAD.MOV.U32 R8, RZ, RZ, R2 ;  /* 0x000000ffff087224 */ /* 0x000fe200078e0002 */
[----:B------:R-:W-:Y:S01]  /*0120*/  ISETP.GT.U32.AND P1, PT, R3, 0xfffff, PT ;  /* 0x000fffff0300780c */ /* 0x000fe20003f24070 */
[----:B------:R-:W-:Y:S01]  /*0130*/  IMAD.MOV.U32 R9, RZ, RZ, R3 ;  /* 0x000000ffff097224 */ /* 0x000fe200078e0003 */
[----:B------:R-:W-:Y:S02]  /*0140*/  SHF.R.U32.HI R0, RZ, 0x14, R13 ;  /* 0x00000014ff007819 */ /* 0x000fe4000001160d */
[----:B------:R-:W-:-:S07]  /*0150*/  SHF.R.U32.HI R11, RZ, 0x14, R3 ;  /* 0x00000014ff0b7819 */ /* 0x000fce0000011603 */
[----:B------:R-:W-:Y:S02]  /*0160*/  @!P0 DMUL R12, R12, 1.80143985094819840000e+16 ;  /* 0x435000000c0c8828 */ /* 0x000fe40000000000 */
[----:B------:R-:W-:-:S08]  /*0170*/  @!P1 DMUL R8, R2, 1.80143985094819840000e+16 ;  /* 0x4350000002089828 */ /* 0x000fd00000000000 */
[----:B------:R-:W-:Y:S02]  /*0180*/  @!P0 LEA.HI R4, R13, R0, RZ, 0xc ;  /* 0x000000000d048211 */ /* 0x000fe400078f60ff */
[----:B------:R-:W-:Y:S02]  /*0190*/  @!P1 LEA.HI R6, R9, R11, RZ, 0xc ;  /* 0x0000000b09069211 */ /* 0x000fe400078f60ff */
[----:B------:R-:W-:Y:S01]  /*01a0*/  LOP3.LUT R17, R13, 0xfffff, RZ, 0xc0, !PT ;  /* 0x000fffff0d117812 */ /* 0x000fe200078ec0ff */
[----:B------:R-:W-:Y:S02]  /*01b0*/  @!P0 VIADD R0, R4, 0xffffffca ;  /* 0xffffffca04008836 */ /* 0x000fe40000000000 */
[----:B------:R-:W-:Y:S01]  /*01c0*/  @!P1 VIADD R11, R6, 0xffffffca ;  /* 0xffffffca060b9836 */ /* 0x000fe20000000000 */
[----:B------:R-:W-:Y:S01]  /*01d0*/  LOP3.LUT R17, R17, 0x100000, RZ, 0xfc, !PT ;  /* 0x0010000011117812 */ /* 0x000fe200078efcff */
[----:B------:R-:W-:Y:S02]  /*01e0*/  IMAD.MOV.U32 R13, RZ, RZ, R12 ;  /* 0x000000ffff0d7224 */ /* 0x000fe400078e000c */
[----:B------:R-:W-:-:S05]  /*01f0*/  IMAD.IADD R4, R0, 0x1, -R11 ;  /* 0x0000000100047824 */ /* 0x000fca00078e0a0b */
[----:B------:R-:W-:-:S04]  /*0200*/  VIMNMX R15, PT, PT, RZ, R4, PT ;  /* 0x00000004ff0f7248 */ /* 0x000fc80003fe0100 */
[--C-:B------:R-:W-:Y:S01]  /*0210*/  IADD3 R0, PT, PT, R0, -R11, -R15.reuse ;  /* 0x8000000b00007210 */ /* 0x100fe20007ffe80f */
[----:B------:R-:W-:-:S04]  /*0220*/  IMAD.IADD R4, R4, 0x1, -R15 ;  /* 0x0000000104047824 */ /* 0x000fc800078e0a0f */
[----:B------:R-:W-:Y:S01]  /*0230*/  VIADD R10, R0, 0x1 ;  /* 0x00000001000a7836 */ /* 0x000fe20000000000 */
[----:B------:R-:W-:Y:S01]  /*0240*/  ISETP.GE.U32.AND P0, PT, R4, 0x3, PT ;  /* 0x000000030400780c */ /* 0x000fe20003f06070 */
[----:B------:R-:W-:Y:S01]  /*0250*/  IMAD.MOV.U32 R0, RZ, RZ, -0x1 ;  /* 0xffffffffff007424 */ /* 0x000fe200078e00ff */
[----:B------:R-:W-:Y:S02]  /*0260*/  LOP3.LUT R4, R9, 0xfffff, RZ, 0xc0, !PT ;  /* 0x000fffff09047812 */ /* 0x000fe400078ec0ff */
[----:B------:R-:W-:Y:S02]  /*0270*/  LOP3.LUT R6, R10, 0x3, RZ, 0xc0, !PT ;  /* 0x000000030a067812 */ /* 0x000fe400078ec0ff */
[----:B------:R-:W-:-:S07]  /*0280*/  LOP3.LUT R4, R4, 0x100000, RZ, 0xfc, !PT ;  /* 0x0010000004047812 */ /* 0x000fce00078efcff */
[----:B------:R-:W-:Y:S05]  /*0290*/  @!P0 BRA `(.L_x_2) ;  /* 0x0000000000a08947 */ /* 0x000fea0003800000 */
[----:B------:R-:W-:Y:S01]  /*02a0*/  LOP3.LUT R10, R10, 0xfffffffc, RZ, 0xc0, !PT ;  /* 0xfffffffc0a0a7812 */ /* 0x000fe200078ec0ff */
[----:B------:R-:W-:-:S04]  /*02b0*/  IMAD.MOV.U32 R0, RZ, RZ, -0x1 ;  /* 0xffffffffff007424 */ /* 0x000fc800078e00ff */
[----:B------:R-:W-:-:S07]  /*02c0*/  IMAD.MOV R10, RZ, RZ, -R10 ;  /* 0x000000ffff0a7224 */ /* 0x000fce00078e0a0a */
.L_x_3:
[----:B------:R-:W-:Y:S01]  /*02d0*/  IADD3 R12, P0, PT, -R8, R13, RZ ;  /* 0x0000000d080c7210 */ /* 0x000fe20007f1e1ff */
[----:B------:R-:W-:-:S04]  /*02e0*/  VIADD R10, R10, 0x4 ;  /* 0x000000040a0a7836 */ /* 0x000fc80000000000 */
[----:B------:R-:W-:Y:S01]  /*02f0*/  IMAD.X R21, R17, 0x1, ~R4, P0 ;  /* 0x0000000111157824 */ /* 0x000fe200000e0e04 */
[----:B------:R-:W-:-:S04]  /*0300*/  ISETP.NE.AND P1, PT, R10, RZ, PT ;  /* 0x000000ff0a00720c */ /* 0x000fc80003f25270 */
[C---:B------:R-:W-:Y:S02]  /*0310*/  ISETP.GE.AND P0, PT, R21.reuse, RZ, PT ;  /* 0x000000ff1500720c */ /* 0x040fe40003f06270 */
[----:B------:R-:W-:Y:S02]  /*0320*/  SHF.L.W.U32.HI R0, R21, 0x2, R0 ;  /* 0x0000000215007819 */ /* 0x000fe40000010e00 */
[----:B------:R-:W-:Y:S02]  /*0330*/  SEL R15, R13, R12, !P0 ;  /* 0x0000000c0d0f7207 */ /* 0x000fe40004000000 */
[----:B------:R-:W-:Y:S02]  /*0340*/  SEL R12, R17, R21, !P0 ;  /* 0x00000015110c7207 */ /* 0x000fe40004000000 */
[----:B------:R-:W-:Y:S01]  /*0350*/  LOP3.LUT R0, R0, 0x3ffffffe, RZ, 0xc0, !PT ;  /* 0x3ffffffe00007812 */ /* 0x000fe200078ec0ff */
[C---:B------:R-:W-:Y:S01]  /*0360*/  IMAD.SHL.U32 R13, R15.reuse, 0x2, RZ ;  /* 0x000000020f0d7824 */ /* 0x040fe200078e00ff */
[----:B------:R-:W-:-:S04]  /*0370*/  SHF.L.U64.HI R15, R15, 0x1, R12 ;  /* 0x000000010f0f7819 */ /* 0x000fc8000001020c */
[----:B------:R-:W-:-:S05]  /*0380*/  IADD3 R12, P0, PT, -R8, R13, RZ ;  /* 0x0000000d080c7210 */ /* 0x000fca0007f1e1ff */
[----:B------:R-:W-:-:S05]  /*0390*/  IMAD.X R19, R15, 0x1, ~R4, P0 ;  /* 0x000000010f137824 */ /* 0x000fca00000e0e04 */
[C---:B------:R-:W-:Y:S02]  /*03a0*/  ISETP.GE.AND P0, PT, R19.reuse, RZ, PT ;  /* 0x000000ff1300720c */ /* 0x040fe40003f06270 */
[----:B------:R-:W-:Y:S02]  /*03b0*/  LEA.HI R0, R19, R0, RZ, 0x1 ;  /* 0x0000000013007211 */ /* 0x000fe400078f08ff */
[----:B------:R-:W-:Y:S02]  /*03c0*/  SEL R12, R13, R12, !P0 ;  /* 0x0000000c0d0c7207 */ /* 0x000fe40004000000 */
[----:B------:R-:W-:-:S03]  /*03d0*/  SEL R15, R15, R19, !P0 ;  /* 0x000000130f0f7207 */ /* 0x000fc60004000000 */
[C---:B------:R-:W-:Y:S01]  /*03e0*/  IMAD.SHL.U32 R13, R12.reuse, 0x2, RZ ;  /* 0x000000020c0d7824 */ /* 0x040fe200078e00ff */
[----:B------:R-:W-:-:S04]  /*03f0*/  SHF.L.U64.HI R12, R12, 0x1, R15 ;  /* 0x000000010c0c7819 */ /* 0x000fc8000001020f */
[----:B------:R-:W-:-:S05]  /*0400*/  IADD3 R14, P0, PT, -R8, R13, RZ ;  /* 0x0000000d080e7210 */ /* 0x000fca0007f1e1ff */
[----:B------:R-:W-:-:S05]  /*0410*/  IMAD.X R17, R12, 0x1, ~R4, P0 ;  /* 0x000000010c117824 */ /* 0x000fca00000e0e04 */
        /* <DEDUP_REMOVED lines=14> */
[----:B------:R-:W-:Y:S01]  /*0500*/  SHF.L.U64.HI R17, R15, 0x1, R12 ;  /* 0x000000010f117819 */ /* 0x000fe2000001020c */
[----:B------:R-:W-:Y:S06]  /*0510*/  @P1 BRA `(.L_x_3) ;  /* 0xfffffffc006c1947 */ /* 0x000fec000383ffff */
.L_x_2:
[----:B------:R-:W-:-:S13]  /*0520*/  ISETP.NE.AND P0, PT, R6, RZ, PT ;  /* 0x000000ff0600720c */ /* 0x000fda0003f05270 */
[----:B------:R-:W-:Y:S05]  /*0530*/  @!P0 BRA `(.L_x_4) ;  /* 0x0000000000348947 */ /* 0x000fea0003800000 */
[----:B------:R-:W-:-:S07]  /*0540*/  IMAD.MOV R6, RZ, RZ, -R6 ;  /* 0x000000ffff067224 */ /* 0x000fce00078e0a06 */
.L_x_5:
[----:B------:R-:W-:Y:S01]  /*0550*/  IADD3 R10, P0, PT, -R8, R13, RZ ;  /* 0x0000000d080a7210 */ /* 0x000fe20007f1e1ff */
[----:B------:R-:W-:-:S04]  /*0560*/  VIADD R6, R6, 0x1 ;  /* 0x0000000106067836 */ /* 0x000fc80000000000 */
[----:B------:R-:W-:Y:S01]  /*0570*/  IMAD.X R12, R17, 0x1, ~R4, P0 ;  /* 0x00000001110c7824 */ /* 0x000fe200000e0e04 */
[----:B------:R-:W-:-:S04]  /*0580*/  ISETP.NE.AND P0, PT, R6, RZ, PT ;  /* 0x000000ff0600720c */ /* 0x000fc80003f05270 */
[C---:B------:R-:W-:Y:S02]  /*0590*/  ISETP.GE.AND P1, PT, R12.reuse, RZ, PT ;  /* 0x000000ff0c00720c */ /* 0x040fe40003f26270 */
[----:B------:R-:W-:Y:S02]  /*05a0*/  SHF.L.W.U32.HI R0, R12, 0x1, R0 ;  /* 0x000000010c007819 */ /* 0x000fe40000010e00 */
[----:B------:R-:W-:Y:S02]  /*05b0*/  SEL R15, R13, R10, !P1 ;  /* 0x0000000a0d0f7207 */ /* 0x000fe40004800000 */
[----:B------:R-:W-:-:S03]  /*05c0*/  SEL R10, R17, R12, !P1 ;  /* 0x0000000c110a7207 */ /* 0x000fc60004800000 */
[C---:B------:R-:W-:Y:S01]  /*05d0*/  IMAD.SHL.U32 R13, R15.reuse, 0x2, RZ ;  /* 0x000000020f0d7824 */ /* 0x040fe200078e00ff */
[----:B------:R-:W-:Y:S01]  /*05e0*/  SHF.L.U64.HI R17, R15, 0x1, R10 ;  /* 0x000000010f117819 */ /* 0x000fe2000001020a */
[----:B------:R-:W-:Y:S06]  /*05f0*/  @P0 BRA `(.L_x_5) ;  /* 0xfffffffc00d40947 */ /* 0x000fec000383ffff */
[----:B------:R-:W-:-:S07]  /*0600*/  IMAD.MOV.U32 R12, RZ, RZ, R10 ;  /* 0x000000ffff0c7224 */ /* 0x000fce00078e000a */
.L_x_4:
[----:B------:R-:W-:Y:S02]  /*0610*/  LOP3.LUT R13, R12, 0x7fffffff, RZ, 0xc0, !PT ;  /* 0x7fffffff0c0d7812 */ /* 0x000fe400078ec0ff */
[----:B------:R-:W-:Y:S02]  /*0620*/  CS2R R8, SRZ ;  /* 0x0000000000087805 */ /* 0x000fe4000001ff00 */
[----:B------:R-:W-:-:S04]  /*0630*/  ISETP.NE.U32.AND P0, PT, R15, RZ, PT ;  /* 0x000000ff0f00720c */ /* 0x000fc80003f05070 */
[----:B------:R-:W-:-:S13]  /*0640*/  ISETP.NE.AND.EX P0, PT, R13, RZ, PT, P0 ;  /* 0x000000ff0d00720c */ /* 0x000fda0003f05300 */
[----:B------:R-:W-:Y:S05]  /*0650*/  @!P0 BRA `(.L_x_6) ;  /* 0x0000000000388947 */ /* 0x000fea0003800000 */
[----:B------:R-:W-:-:S06]  /*0660*/  IMAD.MOV.U32 R12, RZ, RZ, R15 ;  /* 0x000000ffff0c7224 */ /* 0x000fcc00078e000f */
[----:B------:R-:W-:-:S10]  /*0670*/  DMUL R8, R12, 1.80143985094819840000e+16 ;  /* 0x435000000c087828 */ /* 0x000fd40000000000 */
[----:B------:R-:W-:-:S04]  /*0680*/  SHF.R.U32.HI R8, RZ, 0x14, R9 ;  /* 0x00000014ff087819 */ /* 0x000fc80000011609 */
[----:B------:R-:W-:-:S05]  /*0690*/  IADD3 R12, PT, PT, -R8, 0x37, RZ ;  /* 0x00000037080c7810 */ /* 0x000fca0007ffe1ff */
[----:B------:R-:W-:Y:S01]  /*06a0*/  IMAD.IADD R6, R11, 0x1, -R12 ;  /* 0x000000010b067824 */ /* 0x000fe200078e0a0c */
[CC--:B------:R-:W-:Y:S02]  /*06b0*/  SHF.L.U64.HI R11, R15.reuse, R12.reuse, R13 ;  /* 0x0000000c0f0b7219 */ /* 0x0c0fe4000001020d */
[----:B------:R-:W-:Y:S02]  /*06c0*/  SHF.L.U32 R12, R15, R12, RZ ;  /* 0x0000000c0f0c7219 */ /* 0x000fe400000006ff */
[----:B------:R-:W-:-:S13]  /*06d0*/  ISETP.GT.AND P0, PT, R6, RZ, PT ;  /* 0x000000ff0600720c */ /* 0x000fda0003f04270 */
[C---:B------:R-:W-:Y:S01]  /*06e0*/  @!P0 IADD3 R4, PT, PT, -R6.reuse, 0x1, RZ ;  /* 0x0000000106048810 */ /* 0x040fe20007ffe1ff */
[----:B------:R-:W-:-:S03]  /*06f0*/  @P0 VIADD R6, R6, 0xffffffff ;  /* 0xffffffff06060836 */ /* 0x000fc60000000000 */
[--C-:B------:R-:W-:Y:S02]  /*0700*/  @!P0 SHF.R.U64 R8, R12, R4, R11.reuse ;  /* 0x000000040c088219 */ /* 0x100fe4000000120b */
[----:B------:R-:W-:Y:S02]  /*0710*/  @P0 IADD3 R8, P1, PT, RZ, R12, RZ ;  /* 0x0000000cff080210 */ /* 0x000fe40007f3e0ff */
[----:B------:R-:W-:-:S03]  /*0720*/  @!P0 SHF.R.U32.HI R9, RZ, R4, R11 ;  /* 0x00000004ff098219 */ /* 0x000fc6000001160b */
[----:B------:R-:W-:-:S08]  /*0730*/  @P0 IMAD.U32.X R9, R6, 0x100000, R11, P1 ;  /* 0x0010000006090824 */ /* 0x000fd000008e040b */
.L_x_6:
[----:B------:R-:W-:Y:S01]  /*0740*/  LOP3.LUT R0, RZ, R0, RZ, 0x33, !PT ;  /* 0x00000000ff007212 */ /* 0x000fe200078e33ff */
[----:B------:R-:W-:Y:S02]  /*0750*/  IMAD.MOV.U32 R12, RZ, RZ, R8 ;  /* 0x000000ffff0c7224 */ /* 0x000fe400078e0008 */
[----:B------:R-:W-:-:S07]  /*0760*/  IMAD.MOV.U32 R13, RZ, RZ, R9 ;  /* 0x000000ffff0d7224 */ /* 0x000fce00078e0009 */
.L_x_1:
[----:B------:R-:W-:Y:S01]  /*0770*/  LOP3.LUT R4, R0, 0x1, RZ, 0xc0, !PT ;  /* 0x0000000100047812 */ /* 0x000fe200078ec0ff */
[----:B------:R-:W-:Y:S01]  /*0780*/  DADD R12, R12, R12 ;  /* 0x000000000c0c7229 */ /* 0x000fe2000000000c */
[----:B------:R-:W-:Y:S02]  /*0790*/  LOP3.LUT R9, R7, R5, RZ, 0x3c, !PT ;  /* 0x0000000507097212 */ /* 0x000fe400078e3cff */
[----:B------:R-:W-:Y:S02]  /*07a0*/  ISETP.NE.U32.AND P0, PT, R4, 0x1, PT ;  /* 0x000000010400780c */ /* 0x000fe40003f05070 */
[----:B------:R-:W-:-:S11]  /*07b0*/  SHF.R.S32.HI R9, RZ, 0x1f, R9 ;  /* 0x0000001fff097819 */ /* 0x000fd60000011409 */
[----:B------:R-:W-:-:S06]  /*07c0*/  DSETP.NEU.OR P0, PT, R12, R2, P0 ;  /* 0x000000020c00722a */ /* 0x000fcc000070d400 */
[----:B------:R-:W-:-:S14]  /*07d0*/  DSETP.LEU.AND P0, PT, R12, R2, P0 ;  /* 0x000000020c00722a */ /* 0x000fdc000070b000 */
[----:B------:R-:W-:-:S05]  /*07e0*/  @!P0 VIADD R0, R0, 0x1 ;  /* 0x0000000100008836 */ /* 0x000fca0000000000 */
[----:B------:R-:W-:-:S05]  /*07f0*/  LOP3.LUT R0, R9, 0x7, R0, 0x78, !PT ;  /* 0x0000000709007812 */ /* 0x000fca00078e7800 */
[----:B------:R-:W-:-:S07]  /*0800*/  IMAD.IADD R9, R0, 0x1, -R9 ;  /* 0x0000000100097824 */ /* 0x000fce00078e0a09 */
.L_x_0:
[----:B------:R-:W0:Y:S02]  /*0810*/  LDC.64 R2, c[0x0][0x390] ;  /* 0x0000e400ff027b82 */ /* 0x000e240000000a00 */
[----:B0-----:R-:W-:Y:S01]  /*0820*/  STG.E desc[UR4][R2.64], R9 ;  /* 0x0000000902007986 */ /* 0x001fe2000c101904 */
[----:B------:R-:W-:Y:S05]  /*0830*/  EXIT ;  /* 0x000000000000794d */ /* 0x000fea0003800000 */
.L_x_7:
[----:B------:R-:W-:-:S00]  /*0840*/  BRA `(.L_x_7) ;  /* 0xfffffffc00fc7947 */ /* 0x000fc0000383ffff */
[----:B------:R-:W-:-:S00]  /*0850*/  NOP ;  /* 0x0000000000007918 */ /* 0x000fc00000000000 */
        /* <DEDUP_REMOVED lines=10> */
.L_x_8:


//--------------------- .nv.shared.reserved.0     --------------------------
	.section	.nv.shared.reserved.0,"aw",@nobits
	.weak		__nv_reservedSMEM_offset_0_alias
	.size		__nv_reservedSMEM_offset_0_alias, 0, 64
	.other		__nv_reservedSMEM_offset_0_alias,@"STO_CUDA_RESERVED_SHARED STV_DEFAULT"
__nv_reservedSMEM_offset_0_alias:
	.zero		0
	.zero		64


//--------------------- .nv.constant0._Z4testddPi --------------------------
	.section	.nv.constant0._Z4testddPi,"a",@progbits
	.sectionflags	@""
	.align	4
.nv.constant0._Z4testddPi:
	.zero		920


//--------------------- SYMBOLS --------------------------

	.type		.nv.reservedSmem.offset0,@object
	.size		.nv.reservedSmem.offset0,0x4
